//
// Generated by NVIDIA NVVM Compiler
//
// Compiler Build ID: CL-36424714
// Cuda compilation tools, release 13.0, V13.0.88
// Based on NVVM 20.0.0
//

.version 9.0
.target sm_100
.address_size 64

	// .globl	_Z10gemm_naiveIfEviiifPKT_S2_fPS0_

.visible .entry _Z10gemm_naiveIfEviiifPKT_S2_fPS0_(
	.param .u32 _Z10gemm_naiveIfEviiifPKT_S2_fPS0__param_0,
	.param .u32 _Z10gemm_naiveIfEviiifPKT_S2_fPS0__param_1,
	.param .u32 _Z10gemm_naiveIfEviiifPKT_S2_fPS0__param_2,
	.param .f32 _Z10gemm_naiveIfEviiifPKT_S2_fPS0__param_3,
	.param .u64 .ptr .align 1 _Z10gemm_naiveIfEviiifPKT_S2_fPS0__param_4,
	.param .u64 .ptr .align 1 _Z10gemm_naiveIfEviiifPKT_S2_fPS0__param_5,
	.param .f32 _Z10gemm_naiveIfEviiifPKT_S2_fPS0__param_6,
	.param .u64 .ptr .align 1 _Z10gemm_naiveIfEviiifPKT_S2_fPS0__param_7
)
{
	.reg .pred 	%p<13>;
	.reg .b32 	%r<41>;
	.reg .b32 	%f<73>;
	.reg .b64 	%rd<53>;

	ld.param.u32 	%r20, [_Z10gemm_naiveIfEviiifPKT_S2_fPS0__param_0];
	ld.param.u32 	%r18, [_Z10gemm_naiveIfEviiifPKT_S2_fPS0__param_1];
	ld.param.u32 	%r19, [_Z10gemm_naiveIfEviiifPKT_S2_fPS0__param_2];
	ld.param.f32 	%f13, [_Z10gemm_naiveIfEviiifPKT_S2_fPS0__param_3];
	ld.param.u64 	%rd7, [_Z10gemm_naiveIfEviiifPKT_S2_fPS0__param_4];
	ld.param.u64 	%rd8, [_Z10gemm_naiveIfEviiifPKT_S2_fPS0__param_5];
	ld.param.f32 	%f14, [_Z10gemm_naiveIfEviiifPKT_S2_fPS0__param_6];
	ld.param.u64 	%rd6, [_Z10gemm_naiveIfEviiifPKT_S2_fPS0__param_7];
	cvta.to.global.u64 	%rd1, %rd8;
	cvta.to.global.u64 	%rd2, %rd7;
	mov.u32 	%r21, %ctaid.y;
	mov.u32 	%r22, %ntid.y;
	mov.u32 	%r23, %tid.y;
	mad.lo.s32 	%r1, %r21, %r22, %r23;
	mov.u32 	%r24, %ctaid.x;
	mov.u32 	%r25, %ntid.x;
	mov.u32 	%r26, %tid.x;
	mad.lo.s32 	%r2, %r24, %r25, %r26;
	setp.ge.s32 	%p1, %r1, %r20;
	setp.ge.s32 	%p2, %r2, %r18;
	or.pred  	%p3, %p1, %p2;
	@%p3 bra 	$L__BB0_14;
	setp.lt.s32 	%p4, %r19, 1;
	mov.f32 	%f72, 0f00000000;
	@%p4 bra 	$L__BB0_13;
	mul.lo.s32 	%r3, %r19, %r1;
	and.b32  	%r4, %r19, 7;
	setp.lt.u32 	%p5, %r19, 8;
	mov.f32 	%f72, 0f00000000;
	mov.b32 	%r39, 0;
	@%p5 bra 	$L__BB0_5;
	and.b32  	%r39, %r19, 2147483640;
	neg.s32 	%r37, %r39;
	shl.b32 	%r7, %r18, 3;
	mul.wide.u32 	%rd9, %r3, 4;
	add.s64 	%rd10, %rd9, %rd2;
	add.s64 	%rd52, %rd10, 16;
	mov.f32 	%f72, 0f00000000;
	mul.wide.s32 	%rd13, %r18, 4;
	mov.u32 	%r36, %r2;
$L__BB0_4:
	.pragma "nounroll";
	ld.global.f32 	%f19, [%rd52+-16];
	mul.wide.s32 	%rd11, %r36, 4;
	add.s64 	%rd12, %rd1, %rd11;
	ld.global.f32 	%f20, [%rd12];
	fma.rn.f32 	%f21, %f19, %f20, %f72;
	ld.global.f32 	%f22, [%rd52+-12];
	add.s64 	%rd14, %rd12, %rd13;
	ld.global.f32 	%f23, [%rd14];
	fma.rn.f32 	%f24, %f22, %f23, %f21;
	ld.global.f32 	%f25, [%rd52+-8];
	add.s64 	%rd15, %rd14, %rd13;
	ld.global.f32 	%f26, [%rd15];
	fma.rn.f32 	%f27, %f25, %f26, %f24;
	ld.global.f32 	%f28, [%rd52+-4];
	add.s64 	%rd16, %rd15, %rd13;
	ld.global.f32 	%f29, [%rd16];
	fma.rn.f32 	%f30, %f28, %f29, %f27;
	ld.global.f32 	%f31, [%rd52];
	add.s64 	%rd17, %rd16, %rd13;
	ld.global.f32 	%f32, [%rd17];
	fma.rn.f32 	%f33, %f31, %f32, %f30;
	ld.global.f32 	%f34, [%rd52+4];
	add.s64 	%rd18, %rd17, %rd13;
	ld.global.f32 	%f35, [%rd18];
	fma.rn.f32 	%f36, %f34, %f35, %f33;
	ld.global.f32 	%f37, [%rd52+8];
	add.s64 	%rd19, %rd18, %rd13;
	ld.global.f32 	%f38, [%rd19];
	fma.rn.f32 	%f39, %f37, %f38, %f36;
	ld.global.f32 	%f40, [%rd52+12];
	add.s64 	%rd20, %rd19, %rd13;
	ld.global.f32 	%f41, [%rd20];
	fma.rn.f32 	%f72, %f40, %f41, %f39;
	add.s32 	%r37, %r37, 8;
	add.s32 	%r36, %r36, %r7;
	add.s64 	%rd52, %rd52, 32;
	setp.ne.s32 	%p6, %r37, 0;
	@%p6 bra 	$L__BB0_4;
$L__BB0_5:
	setp.eq.s32 	%p7, %r4, 0;
	@%p7 bra 	$L__BB0_13;
	and.b32  	%r13, %r19, 3;
	setp.lt.u32 	%p8, %r4, 4;
	@%p8 bra 	$L__BB0_8;
	add.s32 	%r28, %r39, %r3;
	mul.wide.u32 	%rd21, %r28, 4;
	add.s64 	%rd22, %rd2, %rd21;
	ld.global.f32 	%f43, [%rd22];
	mad.lo.s32 	%r29, %r39, %r18, %r2;
	mul.wide.s32 	%rd23, %r29, 4;
	add.s64 	%rd24, %rd1, %rd23;
	ld.global.f32 	%f44, [%rd24];
	fma.rn.f32 	%f45, %f43, %f44, %f72;
	cvt.u64.u32 	%rd25, %r3;
	cvt.u64.u32 	%rd26, %r39;
	add.s64 	%rd27, %rd26, %rd25;
	shl.b64 	%rd28, %rd27, 2;
	add.s64 	%rd29, %rd2, %rd28;
	ld.global.f32 	%f46, [%rd29+4];
	mul.wide.s32 	%rd30, %r18, 4;
	add.s64 	%rd31, %rd24, %rd30;
	ld.global.f32 	%f47, [%rd31];
	fma.rn.f32 	%f48, %f46, %f47, %f45;
	ld.global.f32 	%f49, [%rd29+8];
	add.s64 	%rd32, %rd31, %rd30;
	ld.global.f32 	%f50, [%rd32];
	fma.rn.f32 	%f51, %f49, %f50, %f48;
	ld.global.f32 	%f52, [%rd29+12];
	add.s64 	%rd33, %rd32, %rd30;
	ld.global.f32 	%f53, [%rd33];
	fma.rn.f32 	%f72, %f52, %f53, %f51;
	add.s32 	%r39, %r39, 4;
$L__BB0_8:
	setp.eq.s32 	%p9, %r13, 0;
	@%p9 bra 	$L__BB0_13;
	setp.eq.s32 	%p10, %r13, 1;
	@%p10 bra 	$L__BB0_11;
	add.s32 	%r30, %r39, %r3;
	mul.wide.u32 	%rd34, %r30, 4;
	add.s64 	%rd35, %rd2, %rd34;
	ld.global.f32 	%f55, [%rd35];
	mad.lo.s32 	%r31, %r39, %r18, %r2;
	mul.wide.s32 	%rd36, %r31, 4;
	add.s64 	%rd37, %rd1, %rd36;
	ld.global.f32 	%f56, [%rd37];
	fma.rn.f32 	%f57, %f55, %f56, %f72;
	cvt.u64.u32 	%rd38, %r3;
	cvt.u64.u32 	%rd39, %r39;
	add.s64 	%rd40, %rd39, %rd38;
	shl.b64 	%rd41, %rd40, 2;
	add.s64 	%rd42, %rd2, %rd41;
	ld.global.f32 	%f58, [%rd42+4];
	mul.wide.s32 	%rd43, %r18, 4;
	add.s64 	%rd44, %rd37, %rd43;
	ld.global.f32 	%f59, [%rd44];
	fma.rn.f32 	%f72, %f58, %f59, %f57;
	add.s32 	%r39, %r39, 2;
$L__BB0_11:
	and.b32  	%r32, %r19, 1;
	setp.eq.b32 	%p11, %r32, 1;
	not.pred 	%p12, %p11;
	@%p12 bra 	$L__BB0_13;
	add.s32 	%r33, %r39, %r3;
	mul.wide.u32 	%rd45, %r33, 4;
	add.s64 	%rd46, %rd2, %rd45;
	ld.global.f32 	%f60, [%rd46];
	mad.lo.s32 	%r34, %r39, %r18, %r2;
	mul.wide.s32 	%rd47, %r34, 4;
	add.s64 	%rd48, %rd1, %rd47;
	ld.global.f32 	%f61, [%rd48];
	fma.rn.f32 	%f72, %f60, %f61, %f72;
$L__BB0_13:
	mad.lo.s32 	%r35, %r18, %r1, %r2;
	cvta.to.global.u64 	%rd49, %rd6;
	mul.wide.s32 	%rd50, %r35, 4;
	add.s64 	%rd51, %rd49, %rd50;
	ld.global.f32 	%f62, [%rd51];
	mul.f32 	%f63, %f14, %f62;
	fma.rn.f32 	%f64, %f13, %f72, %f63;
	st.global.f32 	[%rd51], %f64;
$L__BB0_14:
	ret;

}


// ===== COMPILED SASS (sm_100) =====

	.target	sm_100

	.elftype	@"ET_EXEC"


//--------------------- .note.nv.tkinfo           --------------------------
	.section	.note.nv.tkinfo,"",@"SHT_NOTE"
	.sectionflags	@"SHF_NOTE_NV_TKINFO"
	.tkinfo
        /*0018*/ 	.word	0x00000002
        /*0030*/ 	.string	""
        /*0030*/ 	.string	"ptxas"
        /*0030*/ 	.string	"Cuda compilation tools, release 13.0, V13.0.88"
        /*0030*/ 	.string	"Build cuda_13.0.r13.0/compiler.36424714_0"
        /*0030*/ 	.string	"-arch sm_100 -m 64 "



//--------------------- .note.nv.cuinfo           --------------------------
	.section	.note.nv.cuinfo,"",@"SHT_NOTE"
	.sectionflags	@"SHF_NOTE_NV_CUINFO"
        /*0018*/ 	.short	0x0002
        /*001a*/ 	.short	0x0064
        /*001c*/ 	.short	0x0082
	.zero		2


//--------------------- .nv.info                  --------------------------
	.section	.nv.info,"",@"SHT_CUDA_INFO"
	.align	4


	//----- nvinfo : EIATTR_REGCOUNT
	.align		4
        /*0000*/ 	.byte	0x04, 0x2f
        /*0002*/ 	.short	(.L_1 - .L_0)
	.align		4
.L_0:
        /*0004*/ 	.word	index@(_Z10gemm_naiveIfEviiifPKT_S2_fPS0_)
        /*0008*/ 	.word	0x00000020


	//----- nvinfo : EIATTR_FRAME_SIZE
	.align		4
.L_1:
        /*000c*/ 	.byte	0x04, 0x11
        /*000e*/ 	.short	(.L_3 - .L_2)
	.align		4
.L_2:
        /*0010*/ 	.word	index@(_Z10gemm_naiveIfEviiifPKT_S2_fPS0_)
        /*0014*/ 	.word	0x00000000


	//----- nvinfo : EIATTR_MIN_STACK_SIZE
	.align		4
.L_3:
        /*0018*/ 	.byte	0x04, 0x12
        /*001a*/ 	.short	(.L_5 - .L_4)
	.align		4
.L_4:
        /*001c*/ 	.word	index@(_Z10gemm_naiveIfEviiifPKT_S2_fPS0_)
        /*0020*/ 	.word	0x00000000
.L_5:


//--------------------- .nv.compat                --------------------------
	.section	.nv.compat,"",@"SHT_CUDA_COMPAT_INFO"
	.align	4
        /*0000*/ 	.byte	0x02, 0x09, 0x00, 0x00, 0x02, 0x02, 0x01, 0x00, 0x02, 0x05, 0x05, 0x00, 0x03, 0x07, 0x01, 0x01
        /*0010*/ 	.byte	0x02, 0x03, 0x00, 0x00, 0x02, 0x06, 0x01, 0x00, 0x04, 0x0b, 0x08, 0x00, 0x09, 0x00, 0x00, 0x00
        /*0020*/ 	.byte	0x00, 0x00, 0x00, 0x00


//--------------------- .nv.info._Z10gemm_naiveIfEviiifPKT_S2_fPS0_ --------------------------
	.section	.nv.info._Z10gemm_naiveIfEviiifPKT_S2_fPS0_,"",@"SHT_CUDA_INFO"
	.sectionflags	@""
	.align	4


	//----- nvinfo : EIATTR_CUDA_API_VERSION
	.align		4
        /*0000*/ 	.byte	0x04, 0x37
        /*0002*/ 	.short	(.L_7 - .L_6)
.L_6:
        /*0004*/ 	.word	0x00000082


	//----- nvinfo : EIATTR_KPARAM_INFO
	.align		4
.L_7:
        /*0008*/ 	.byte	0x04, 0x17
        /*000a*/ 	.short	(.L_9 - .L_8)
.L_8:
        /*000c*/ 	.word	0x00000000
        /*0010*/ 	.short	0x0007
        /*0012*/ 	.short	0x0028
        /*0014*/ 	.byte	0x00, 0xf5, 0x21, 0x00


	//----- nvinfo : EIATTR_KPARAM_INFO
	.align		4
.L_9:
        /*0018*/ 	.byte	0x04, 0x17
        /*001a*/ 	.short	(.L_11 - .L_10)
.L_10:
        /*001c*/ 	.word	0x00000000
        /*0020*/ 	.short	0x0006
        /*0022*/ 	.short	0x0020
        /*0024*/ 	.byte	0x00, 0xf0, 0x11, 0x00


	//----- nvinfo : EIATTR_KPARAM_INFO
	.align		4
.L_11:
        /*0028*/ 	.byte	0x04, 0x17
        /*002a*/ 	.short	(.L_13 - .L_12)
.L_12:
        /*002c*/ 	.word	0x00000000
        /*0030*/ 	.short	0x0005
        /*0032*/ 	.short	0x0018
        /*0034*/ 	.byte	0x00, 0xf5, 0x21, 0x00


	//----- nvinfo : EIATTR_KPARAM_INFO
	.align		4
.L_13:
        /*0038*/ 	.byte	0x04, 0x17
        /*003a*/ 	.short	(.L_15 - .L_14)
.L_14:
        /*003c*/ 	.word	0x00000000
        /*0040*/ 	.short	0x0004
        /*0042*/ 	.short	0x0010
        /*0044*/ 	.byte	0x00, 0xf5, 0x21, 0x00


	//----- nvinfo : EIATTR_KPARAM_INFO
	.align		4
.L_15:
        /*0048*/ 	.byte	0x04, 0x17
        /*004a*/ 	.short	(.L_17 - .L_16)
.L_16:
        /*004c*/ 	.word	0x00000000
        /*0050*/ 	.short	0x0003
        /*0052*/ 	.short	0x000c
        /*0054*/ 	.byte	0x00, 0xf0, 0x11, 0x00


	//----- nvinfo : EIATTR_KPARAM_INFO
	.align		4
.L_17:
        /*0058*/ 	.byte	0x04, 0x17
        /*005a*/ 	.short	(.L_19 - .L_18)
.L_18:
        /*005c*/ 	.word	0x00000000
        /*0060*/ 	.short	0x0002
        /*0062*/ 	.short	0x0008
        /*0064*/ 	.byte	0x00, 0xf0, 0x11, 0x00


	//----- nvinfo : EIATTR_KPARAM_INFO
	.align		4
.L_19:
        /*0068*/ 	.byte	0x04, 0x17
        /*006a*/ 	.short	(.L_21 - .L_20)
.L_20:
        /*006c*/ 	.word	0x00000000
        /*0070*/ 	.short	0x0001
        /*0072*/ 	.short	0x0004
        /*0074*/ 	.byte	0x00, 0xf0, 0x11, 0x00


	//----- nvinfo : EIATTR_KPARAM_INFO
	.align		4
.L_21:
        /*0078*/ 	.byte	0x04, 0x17
        /*007a*/ 	.short	(.L_23 - .L_22)
.L_22:
        /*007c*/ 	.word	0x00000000
        /*0080*/ 	.short	0x0000
        /*0082*/ 	.short	0x0000
        /*0084*/ 	.byte	0x00, 0xf0, 0x11, 0x00


	//----- nvinfo : EIATTR_SPARSE_MMA_MASK
	.align		4
.L_23:
        /*0088*/ 	.byte	0x03, 0x50
        /*008a*/ 	.short	0x0000


	//----- nvinfo : EIATTR_MAXREG_COUNT
	.align		4
        /*008c*/ 	.byte	0x03, 0x1b
        /*008e*/ 	.short	0x00ff


	//----- nvinfo : EIATTR_MERCURY_ISA_VERSION
	.align		4
        /*0090*/ 	.byte	0x03, 0x5f
        /*0092*/ 	.short	0x0101


	//----- nvinfo : EIATTR_VRC_CTA_INIT_COUNT
	.align		4
        /*0094*/ 	.byte	0x02, 0x4a
	.zero		1
	.zero		1


	//----- nvinfo : EIATTR_EXIT_INSTR_OFFSETS
	.align		4
        /*0098*/ 	.byte	0x04, 0x1c
        /*009a*/ 	.short	(.L_25 - .L_24)


	//   ....[0]....
.L_24:
        /*009c*/ 	.word	0x000000c0


	//   ....[1]....
        /*00a0*/ 	.word	0x00000930


	//----- nvinfo : EIATTR_CBANK_PARAM_SIZE
	.align		4
.L_25:
        /*00a4*/ 	.byte	0x03, 0x19
        /*00a6*/ 	.short	0x0030


	//----- nvinfo : EIATTR_PARAM_CBANK
	.align		4
        /*00a8*/ 	.byte	0x04, 0x0a
        /*00aa*/ 	.short	(.L_27 - .L_26)
	.align		4
.L_26:
        /*00ac*/ 	.word	index@(.nv.constant0._Z10gemm_naiveIfEviiifPKT_S2_fPS0_)
        /*00b0*/ 	.short	0x0380
        /*00b2*/ 	.short	0x0030


	//----- nvinfo : EIATTR_SW_WAR
	.align		4
.L_27:
        /*00b4*/ 	.byte	0x04, 0x36
        /*00b6*/ 	.short	(.L_29 - .L_28)
.L_28:
        /*00b8*/ 	.word	0x00000008
.L_29:


//--------------------- .nv.callgraph             --------------------------
	.section	.nv.callgraph,"",@"SHT_CUDA_CALLGRAPH"
	.align	4
	.sectionentsize	8
	.align		4
        /*0000*/ 	.word	0x00000000
	.align		4
        /*0004*/ 	.word	0xffffffff
	.align		4
        /*0008*/ 	.word	0x00000000
	.align		4
        /*000c*/ 	.word	0xfffffffe
	.align		4
        /*0010*/ 	.word	0x00000000
	.align		4
        /*0014*/ 	.word	0xfffffffd
	.align		4
        /*0018*/ 	.word	0x00000000
	.align		4
        /*001c*/ 	.word	0xfffffffc


//--------------------- .text._Z10gemm_naiveIfEviiifPKT_S2_fPS0_ --------------------------
	.section	.text._Z10gemm_naiveIfEviiifPKT_S2_fPS0_,"ax",@progbits
	.align	128
        .global         _Z10gemm_naiveIfEviiifPKT_S2_fPS0_
        .type           _Z10gemm_naiveIfEviiifPKT_S2_fPS0_,@function
        .size           _Z10gemm_naiveIfEviiifPKT_S2_fPS0_,(.L_x_5 - _Z10gemm_naiveIfEviiifPKT_S2_fPS0_)
        .other          _Z10gemm_naiveIfEviiifPKT_S2_fPS0_,@"STO_CUDA_ENTRY STV_DEFAULT"
_Z10gemm_naiveIfEviiifPKT_S2_fPS0_:
.text._Z10gemm_naiveIfEviiifPKT_S2_fPS0_:
[----:B------:R-:W-:Y:S01]  /*0000*/  LDC R1, c[0x0][0x37c] ;  /* 0x0000df00ff017b82 */ /* 0x000fe20000000800 */
[----:B------:R-:W0:Y:S07]  /*0010*/  S2R R5, SR_TID.X ;  /* 0x0000000000057919 */ /* 0x000e2e0000002100 */
[----:B------:R-:W1:Y:S01]  /*0020*/  LDC R19, c[0x0][0x364] ;  /* 0x0000d900ff137b82 */ /* 0x000e620000000800 */
[----:B------:R-:W1:Y:S07]  /*0030*/  S2R R4, SR_TID.Y ;  /* 0x0000000000047919 */ /* 0x000e6e0000002200 */
[----:B------:R-:W0:Y:S08]  /*0040*/  S2UR UR5, SR_CTAID.X ;  /* 0x00000000000579c3 */ /* 0x000e300000002500 */
[----:B------:R-:W0:Y:S08]  /*0050*/  LDC R0, c[0x0][0x360] ;  /* 0x0000d800ff007b82 */ /* 0x000e300000000800 */
[----:B------:R-:W1:Y:S08]  /*0060*/  S2UR UR4, SR_CTAID.Y ;  /* 0x00000000000479c3 */ /* 0x000e700000002600 */
[----:B------:R-:W2:Y:S01]  /*0070*/  LDC.64 R2, c[0x0][0x380] ;  /* 0x0000e000ff027b82 */ /* 0x000ea20000000a00 */
[----:B0-----:R-:W-:-:S02]  /*0080*/  IMAD R0, R0, UR5, R5 ;  /* 0x0000000500007c24 */ /* 0x001fc4000f8e0205 */
[----:B-1----:R-:W-:-:S03]  /*0090*/  IMAD R19, R19, UR4, R4 ;  /* 0x0000000413137c24 */ /* 0x002fc6000f8e0204 */
[----:B--2---:R-:W-:-:S04]  /*00a0*/  ISETP.GE.AND P0, PT, R0, R3, PT ;  /* 0x000000030000720c */ /* 0x004fc80003f06270 */
[----:B------:R-:W-:-:S13]  /*00b0*/  ISETP.GE.OR P0, PT, R19, R2, P0 ;  /* 0x000000021300720c */ /* 0x000fda0000706670 */
[----:B------:R-:W-:Y:S05]  /*00c0*/  @P0 EXIT ;  /* 0x000000000000094d */ /* 0x000fea0003800000 */
[----:B------:R-:W0:Y:S01]  /*00d0*/  LDC R2, c[0x0][0x388] ;  /* 0x0000e200ff027b82 */ /* 0x000e220000000800 */
[----:B------:R-:W1:Y:S01]  /*00e0*/  LDCU.64 UR4, c[0x0][0x358] ;  /* 0x00006b00ff0477ac */ /* 0x000e620008000a00 */
[----:B------:R-:W-:Y:S01]  /*00f0*/  HFMA2 R24, -RZ, RZ, 0, 0 ;  /* 0x00000000ff187431 */ /* 0x000fe200000001ff */
[----:B0-----:R-:W-:-:S13]  /*0100*/  ISETP.GE.AND P0, PT, R2, 0x1, PT ;  /* 0x000000010200780c */ /* 0x001fda0003f06270 */
[----:B-1----:R-:W-:Y:S05]  /*0110*/  @!P0 BRA `(.L_x_0) ;  /* 0x0000000400e08947 */ /* 0x002fea0003800000 */
[C---:B------:R-:W-:Y:S01]  /*0120*/  ISETP.GE.U32.AND P1, PT, R2.reuse, 0x8, PT ;  /* 0x000000080200780c */ /* 0x040fe20003f26070 */
[----:B------:R-:W-:Y:S01]  /*0130*/  IMAD R20, R19, R2, RZ ;  /* 0x0000000213147224 */ /* 0x000fe200078e02ff */
[----:B------:R-:W-:Y:S02]  /*0140*/  LOP3.LUT R27, R2, 0x7, RZ, 0xc0, !PT ;  /* 0x00000007021b7812 */ /* 0x000fe400078ec0ff */
[----:B------:R-:W-:Y:S02]  /*0150*/  MOV R24, RZ ;  /* 0x000000ff00187202 */ /* 0x000fe40000000f00 */
[----:B------:R-:W-:Y:S02]  /*0160*/  ISETP.NE.AND P0, PT, R27, RZ, PT ;  /* 0x000000ff1b00720c */ /* 0x000fe40003f05270 */
[----:B------:R-:W-:-:S05]  /*0170*/  MOV R21, RZ ;  /* 0x000000ff00157202 */ /* 0x000fca0000000f00 */
[----:B------:R-:W-:Y:S06]  /*0180*/  @!P1 BRA `(.L_x_1) ;  /* 0x0000000000c49947 */ /* 0x000fec0003800000 */
[----:B------:R-:W0:Y:S01]  /*0190*/  LDC.64 R4, c[0x0][0x390] ;  /* 0x0000e400ff047b82 */ /* 0x000e220000000a00 */
[----:B------:R-:W-:Y:S02]  /*01a0*/  LOP3.LUT R21, R2, 0x7ffffff8, RZ, 0xc0, !PT ;  /* 0x7ffffff802157812 */ /* 0x000fe400078ec0ff */
[----:B------:R-:W-:Y:S02]  /*01b0*/  MOV R24, RZ ;  /* 0x000000ff00187202 */ /* 0x000fe40000000f00 */
[----:B------:R-:W-:Y:S02]  /*01c0*/  MOV R18, R0 ;  /* 0x0000000000127202 */ /* 0x000fe40000000f00 */
[----:B------:R-:W-:Y:S01]  /*01d0*/  IADD3 R22, PT, PT, -R21, RZ, RZ ;  /* 0x000000ff15167210 */ /* 0x000fe20007ffe1ff */
[----:B0-----:R-:W-:-:S03]  /*01e0*/  IMAD.WIDE.U32 R4, R20, 0x4, R4 ;  /* 0x0000000414047825 */ /* 0x001fc600078e0004 */
[----:B------:R-:W-:-:S04]  /*01f0*/  IADD3 R6, P1, PT, R4, 0x10, RZ ;  /* 0x0000001004067810 */ /* 0x000fc80007f3e0ff */
[----:B------:R-:W-:-:S09]  /*0200*/  IADD3.X R7, PT, PT, RZ, R5, RZ, P1, !PT ;  /* 0x00000005ff077210 */ /* 0x000fd20000ffe4ff */
.L_x_2:
[----:B------:R-:W0:Y:S01]  /*0210*/  LDC.64 R16, c[0x0][0x398] ;  /* 0x0000e600ff107b82 */ /* 0x000e220000000a00 */
[----:B------:R-:W-:Y:S02]  /*0220*/  MOV R4, R6 ;  /* 0x0000000600047202 */ /* 0x000fe40000000f00 */
[----:B------:R-:W-:-:S05]  /*0230*/  MOV R5, R7 ;  /* 0x0000000700057202 */ /* 0x000fca0000000f00 */
[----:B------:R-:W2:Y:S04]  /*0240*/  LDG.E R25, desc[UR4][R4.64+-0x10] ;  /* 0xfffff00404197981 */ /* 0x000ea8000c1e1900 */
[----:B------:R-:W3:Y:S04]  /*0250*/  LDG.E R23, desc[UR4][R4.64+-0xc] ;  /* 0xfffff40404177981 */ /* 0x000ee8000c1e1900 */
[----:B------:R-:W4:Y:S04]  /*0260*/  LDG.E R29, desc[UR4][R4.64+-0x8] ;  /* 0xfffff804041d7981 */ /* 0x000f28000c1e1900 */
[----:B------:R-:W5:Y:S01]  /*0270*/  LDG.E R28, desc[UR4][R4.64+-0x4] ;  /* 0xfffffc04041c7981 */ /* 0x000f62000c1e1900 */
[----:B0-----:R-:W-:-:S05]  /*0280*/  IMAD.WIDE R16, R18, 0x4, R16 ;  /* 0x0000000412107825 */ /* 0x001fca00078e0210 */
[----:B------:R0:W2:Y:S01]  /*0290*/  LDG.E R26, desc[UR4][R16.64] ;  /* 0x00000004101a7981 */ /* 0x0000a2000c1e1900 */
[----:B------:R-:W-:-:S04]  /*02a0*/  IMAD.WIDE R14, R3, 0x4, R16 ;  /* 0x00000004030e7825 */ /* 0x000fc800078e0210 */
[C---:B------:R-:W-:Y:S02]  /*02b0*/  IMAD.WIDE R6, R3.reuse, 0x4, R14 ;  /* 0x0000000403067825 */ /* 0x040fe400078e020e */
[----:B------:R-:W3:Y:S02]  /*02c0*/  LDG.E R14, desc[UR4][R14.64] ;  /* 0x000000040e0e7981 */ /* 0x000ee4000c1e1900 */
[C---:B------:R-:W-:Y:S02]  /*02d0*/  IMAD.WIDE R10, R3.reuse, 0x4, R6 ;  /* 0x00000004030a7825 */ /* 0x040fe400078e0206 */
[----:B------:R-:W4:Y:S02]  /*02e0*/  LDG.E R6, desc[UR4][R6.64] ;  /* 0x0000000406067981 */ /* 0x000f24000c1e1900 */
[C---:B------:R-:W-:Y:S02]  /*02f0*/  IMAD.WIDE R8, R3.reuse, 0x4, R10 ;  /* 0x0000000403087825 */ /* 0x040fe400078e020a */
[----:B------:R-:W5:Y:S02]  /*0300*/  LDG.E R10, desc[UR4][R10.64] ;  /* 0x000000040a0a7981 */ /* 0x000f64000c1e1900 */
[----:B------:R-:W-:-:S02]  /*0310*/  IMAD.WIDE R12, R3, 0x4, R8 ;  /* 0x00000004030c7825 */ /* 0x000fc400078e0208 */
[----:B------:R-:W5:Y:S04]  /*0320*/  LDG.E R7, desc[UR4][R4.64] ;  /* 0x0000000404077981 */ /* 0x000f68000c1e1900 */
[----:B------:R-:W5:Y:S01]  /*0330*/  LDG.E R8, desc[UR4][R8.64] ;  /* 0x0000000408087981 */ /* 0x000f62000c1e1900 */
[----:B0-----:R-:W-:-:S03]  /*0340*/  IMAD.WIDE R16, R3, 0x4, R12 ;  /* 0x0000000403107825 */ /* 0x001fc600078e020c */
[----:B------:R-:W5:Y:S04]  /*0350*/  LDG.E R12, desc[UR4][R12.64] ;  /* 0x000000040c0c7981 */ /* 0x000f68000c1e1900 */
[----:B------:R-:W5:Y:S04]  /*0360*/  LDG.E R15, desc[UR4][R16.64] ;  /* 0x00000004100f7981 */ /* 0x000f68000c1e1900 */
[----:B------:R-:W5:Y:S04]  /*0370*/  LDG.E R9, desc[UR4][R4.64+0x4] ;  /* 0x0000040404097981 */ /* 0x000f68000c1e1900 */
[----:B------:R-:W5:Y:S01]  /*0380*/  LDG.E R11, desc[UR4][R4.64+0xc] ;  /* 0x00000c04040b7981 */ /* 0x000f62000c1e1900 */
[----:B--2---:R-:W-:Y:S01]  /*0390*/  FFMA R26, R25, R26, R24 ;  /* 0x0000001a191a7223 */ /* 0x004fe20000000018 */
[----:B------:R-:W-:-:S02]  /*03a0*/  IMAD.WIDE R24, R3, 0x4, R16 ;  /* 0x0000000403187825 */ /* 0x000fc400078e0210 */
[----:B------:R-:W2:Y:S04]  /*03b0*/  LDG.E R16, desc[UR4][R4.64+0x8] ;  /* 0x0000080404107981 */ /* 0x000ea8000c1e1900 */
[----:B------:R-:W2:Y:S01]  /*03c0*/  LDG.E R24, desc[UR4][R24.64] ;  /* 0x0000000418187981 */ /* 0x000ea2000c1e1900 */
[----:B---3--:R-:W-:Y:S01]  /*03d0*/  FFMA R14, R23, R14, R26 ;  /* 0x0000000e170e7223 */ /* 0x008fe2000000001a */
[----:B------:R-:W-:-:S03]  /*03e0*/  IADD3 R22, PT, PT, R22, 0x8, RZ ;  /* 0x0000000816167810 */ /* 0x000fc60007ffe0ff */
[----:B----4-:R-:W-:Y:S01]  /*03f0*/  FFMA R29, R29, R6, R14 ;  /* 0x000000061d1d7223 */ /* 0x010fe2000000000e */
[----:B------:R-:W-:-:S03]  /*0400*/  ISETP.NE.AND P1, PT, R22, RZ, PT ;  /* 0x000000ff1600720c */ /* 0x000fc60003f25270 */
[----:B-----5:R-:W-:Y:S01]  /*0410*/  FFMA R10, R28, R10, R29 ;  /* 0x0000000a1c0a7223 */ /* 0x020fe2000000001d */
[----:B------:R-:W-:-:S03]  /*0420*/  IADD3 R6, P2, PT, R4, 0x20, RZ ;  /* 0x0000002004067810 */ /* 0x000fc60007f5e0ff */
[----:B------:R-:W-:Y:S01]  /*0430*/  FFMA R8, R7, R8, R10 ;  /* 0x0000000807087223 */ /* 0x000fe2000000000a */
[----:B------:R-:W-:Y:S02]  /*0440*/  IADD3.X R7, PT, PT, RZ, R5, RZ, P2, !PT ;  /* 0x00000005ff077210 */ /* 0x000fe400017fe4ff */
[----:B------:R-:W-:Y:S01]  /*0450*/  LEA R18, R3, R18, 0x3 ;  /* 0x0000001203127211 */ /* 0x000fe200078e18ff */
[----:B------:R-:W-:-:S04]  /*0460*/  FFMA R9, R9, R12, R8 ;  /* 0x0000000c09097223 */ /* 0x000fc80000000008 */
[----:B--2---:R-:W-:-:S04]  /*0470*/  FFMA R16, R16, R15, R9 ;  /* 0x0000000f10107223 */ /* 0x004fc80000000009 */
[----:B------:R-:W-:Y:S01]  /*0480*/  FFMA R24, R11, R24, R16 ;  /* 0x000000180b187223 */ /* 0x000fe20000000010 */
[----:B------:R-:W-:Y:S06]  /*0490*/  @P1 BRA `(.L_x_2) ;  /* 0xfffffffc005c1947 */ /* 0x000fec000383ffff */
.L_x_1:
[----:B------:R-:W-:Y:S05]  /*04a0*/  @!P0 BRA `(.L_x_0) ;  /* 0x0000000000fc8947 */ /* 0x000fea0003800000 */
[----:B------:R-:W-:Y:S02]  /*04b0*/  ISETP.GE.U32.AND P1, PT, R27, 0x4, PT ;  /* 0x000000041b00780c */ /* 0x000fe40003f26070 */
[----:B------:R-:W-:-:S04]  /*04c0*/  LOP3.LUT R16, R2, 0x3, RZ, 0xc0, !PT ;  /* 0x0000000302107812 */ /* 0x000fc800078ec0ff */
[----:B------:R-:W-:-:S07]  /*04d0*/  ISETP.NE.AND P0, PT, R16, RZ, PT ;  /* 0x000000ff1000720c */ /* 0x000fce0003f05270 */
[----:B------:R-:W-:Y:S06]  /*04e0*/  @!P1 BRA `(.L_x_3) ;  /* 0x00000000006c9947 */ /* 0x000fec0003800000 */
[----:B------:R-:W0:Y:S01]  /*04f0*/  LDC.64 R6, c[0x0][0x398] ;  /* 0x0000e600ff067b82 */ /* 0x000e220000000a00 */
[----:B------:R-:W1:Y:S01]  /*0500*/  LDCU.64 UR6, c[0x0][0x390] ;  /* 0x00007200ff0677ac */ /* 0x000e620008000a00 */
[----:B------:R-:W-:Y:S01]  /*0510*/  IMAD R9, R21, R3, R0 ;  /* 0x0000000315097224 */ /* 0x000fe200078e0200 */
[CC--:B------:R-:W-:Y:S02]  /*0520*/  IADD3 R5, PT, PT, R20.reuse, R21.reuse, RZ ;  /* 0x0000001514057210 */ /* 0x0c0fe40007ffe0ff */
[----:B------:R-:W-:-:S03]  /*0530*/  IADD3 R10, P1, PT, R20, R21, RZ ;  /* 0x00000015140a7210 */ /* 0x000fc60007f3e0ff */
[----:B------:R-:W2:Y:S01]  /*0540*/  LDC.64 R14, c[0x0][0x390] ;  /* 0x0000e400ff0e7b82 */ /* 0x000ea20000000a00 */
[----:B0-----:R-:W-:-:S04]  /*0550*/  IMAD.WIDE R6, R9, 0x4, R6 ;  /* 0x0000000409067825 */ /* 0x001fc800078e0206 */
[----:B------:R-:W-:Y:S02]  /*0560*/  IMAD.WIDE R8, R3, 0x4, R6 ;  /* 0x0000000403087825 */ /* 0x000fe400078e0206 */
[----:B------:R-:W3:Y:S02]  /*0570*/  LDG.E R6, desc[UR4][R6.64] ;  /* 0x0000000406067981 */ /* 0x000ee4000c1e1900 */
[----:B--2---:R-:W-:Y:S01]  /*0580*/  IMAD.WIDE.U32 R14, R5, 0x4, R14 ;  /* 0x00000004050e7825 */ /* 0x004fe200078e000e */
[----:B------:R-:W-:Y:S02]  /*0590*/  IADD3.X R5, PT, PT, RZ, RZ, RZ, P1, !PT ;  /* 0x000000ffff057210 */ /* 0x000fe40000ffe4ff */
[----:B-1----:R-:W-:-:S03]  /*05a0*/  LEA R4, P1, R10, UR6, 0x2 ;  /* 0x000000060a047c11 */ /* 0x002fc6000f8210ff */
[----:B------:R-:W3:Y:S01]  /*05b0*/  LDG.E R15, desc[UR4][R14.64] ;  /* 0x000000040e0f7981 */ /* 0x000ee2000c1e1900 */
[----:B------:R-:W-:Y:S01]  /*05c0*/  LEA.HI.X R5, R10, UR7, R5, 0x2, P1 ;  /* 0x000000070a057c11 */ /* 0x000fe200088f1405 */
[C---:B------:R-:W-:Y:S02]  /*05d0*/  IMAD.WIDE R10, R3.reuse, 0x4, R8 ;  /* 0x00000004030a7825 */ /* 0x040fe400078e0208 */
[----:B------:R-:W2:Y:S04]  /*05e0*/  LDG.E R8, desc[UR4][R8.64] ;  /* 0x0000000408087981 */ /* 0x000ea8000c1e1900 */
[----:B------:R-:W2:Y:S01]  /*05f0*/  LDG.E R17, desc[UR4][R4.64+0x4] ;  /* 0x0000040404117981 */ /* 0x000ea2000c1e1900 */
[----:B------:R-:W-:-:S03]  /*0600*/  IMAD.WIDE R12, R3, 0x4, R10 ;  /* 0x00000004030c7825 */ /* 0x000fc600078e020a */
[----:B------:R-:W4:Y:S04]  /*0610*/  LDG.E R22, desc[UR4][R10.64] ;  /* 0x000000040a167981 */ /* 0x000f28000c1e1900 */
[----:B------:R-:W4:Y:S04]  /*0620*/  LDG.E R18, desc[UR4][R4.64+0x8] ;  /* 0x0000080404127981 */ /* 0x000f28000c1e1900 */
[----:B------:R-:W5:Y:S04]  /*0630*/  LDG.E R26, desc[UR4][R4.64+0xc] ;  /* 0x00000c04041a7981 */ /* 0x000f68000c1e1900 */
[----:B------:R-:W5:Y:S01]  /*0640*/  LDG.E R12, desc[UR4][R12.64] ;  /* 0x000000040c0c7981 */ /* 0x000f62000c1e1900 */
[----:B------:R-:W-:Y:S01]  /*0650*/  IADD3 R21, PT, PT, R21, 0x4, RZ ;  /* 0x0000000415157810 */ /* 0x000fe20007ffe0ff */
[----:B---3--:R-:W-:-:S04]  /*0660*/  FFMA R24, R15, R6, R24 ;  /* 0x000000060f187223 */ /* 0x008fc80000000018 */
[----:B--2---:R-:W-:-:S04]  /*0670*/  FFMA R17, R17, R8, R24 ;  /* 0x0000000811117223 */ /* 0x004fc80000000018 */
[----:B----4-:R-:W-:-:S04]  /*0680*/  FFMA R17, R18, R22, R17 ;  /* 0x0000001612117223 */ /* 0x010fc80000000011 */
[----:B-----5:R-:W-:-:S07]  /*0690*/  FFMA R24, R26, R12, R17 ;  /* 0x0000000c1a187223 */ /* 0x020fce0000000011 */
.L_x_3:
[----:B------:R-:W-:Y:S05]  /*06a0*/  @!P0 BRA `(.L_x_0) ;  /* 0x00000000007c8947 */ /* 0x000fea0003800000 */
[----:B------:R-:W-:Y:S01]  /*06b0*/  ISETP.NE.AND P1, PT, R16, 0x1, PT ;  /* 0x000000011000780c */ /* 0x000fe20003f25270 */
[----:B------:R-:W0:Y:S01]  /*06c0*/  LDC.64 R12, c[0x0][0x390] ;  /* 0x0000e400ff0c7b82 */ /* 0x000e220000000a00 */
[----:B------:R-:W-:-:S04]  /*06d0*/  LOP3.LUT R2, R2, 0x1, RZ, 0xc0, !PT ;  /* 0x0000000102027812 */ /* 0x000fc800078ec0ff */
[----:B------:R-:W-:-:S03]  /*06e0*/  ISETP.NE.U32.AND P0, PT, R2, 0x1, PT ;  /* 0x000000010200780c */ /* 0x000fc60003f05070 */
[----:B------:R-:W1:Y:S04]  /*06f0*/  LDC.64 R10, c[0x0][0x398] ;  /* 0x0000e600ff0a7b82 */ /* 0x000e680000000a00 */
[CC--:B------:R-:W-:Y:S02]  /*0700*/  @P1 IADD3 R15, PT, PT, R20.reuse, R21.reuse, RZ ;  /* 0x00000015140f1210 */ /* 0x0c0fe40007ffe0ff */
[----:B------:R-:W-:Y:S02]  /*0710*/  @P1 IADD3 R2, P2, PT, R20, R21, RZ ;  /* 0x0000001514021210 */ /* 0x000fe40007f5e0ff */
[----:B------:R-:W2:Y:S02]  /*0720*/  @P1 LDC.64 R4, c[0x0][0x390] ;  /* 0x0000e400ff041b82 */ /* 0x000ea40000000a00 */
[----:B------:R-:W-:-:S06]  /*0730*/  @P1 IADD3.X R14, PT, PT, RZ, RZ, RZ, P2, !PT ;  /* 0x000000ffff0e1210 */ /* 0x000fcc00017fe4ff */
[----:B------:R-:W3:Y:S01]  /*0740*/  LDC.64 R6, c[0x0][0x390] ;  /* 0x0000e400ff067b82 */ /* 0x000ee20000000a00 */
[----:B0-----:R-:W-:-:S04]  /*0750*/  @P1 IMAD.WIDE.U32 R12, R15, 0x4, R12 ;  /* 0x000000040f0c1825 */ /* 0x001fc800078e000c */
[C---:B------:R-:W-:Y:S01]  /*0760*/  @P1 IMAD R15, R21.reuse, R3, R0 ;  /* 0x00000003150f1224 */ /* 0x040fe200078e0200 */
[----:B------:R-:W-:Y:S01]  /*0770*/  @P1 IADD3 R21, PT, PT, R21, 0x2, RZ ;  /* 0x0000000215151810 */ /* 0x000fe20007ffe0ff */
[----:B------:R-:W4:Y:S01]  /*0780*/  @P1 LDG.E R13, desc[UR4][R12.64] ;  /* 0x000000040c0d1981 */ /* 0x000f22000c1e1900 */
[----:B------:R-:W0:Y:S01]  /*0790*/  LDC.64 R8, c[0x0][0x398] ;  /* 0x0000e600ff087b82 */ /* 0x000e220000000a00 */
[----:B-1----:R-:W-:Y:S01]  /*07a0*/  @P1 IMAD.WIDE R10, R15, 0x4, R10 ;  /* 0x000000040f0a1825 */ /* 0x002fe200078e020a */
[----:B------:R-:W-:Y:S02]  /*07b0*/  @!P0 IADD3 R17, PT, PT, R20, R21, RZ ;  /* 0x0000001514118210 */ /* 0x000fe40007ffe0ff */
[----:B--2---:R-:W-:Y:S01]  /*07c0*/  @P1 LEA R4, P2, R2, R4, 0x2 ;  /* 0x0000000402041211 */ /* 0x004fe200078410ff */
[----:B------:R-:W-:-:S03]  /*07d0*/  @!P0 IMAD R21, R21, R3, R0 ;  /* 0x0000000315158224 */ /* 0x000fc600078e0200 */
[----:B------:R-:W-:Y:S01]  /*07e0*/  @P1 LEA.HI.X R5, R2, R5, R14, 0x2, P2 ;  /* 0x0000000502051211 */ /* 0x000fe200010f140e */
[----:B------:R-:W-:Y:S01]  /*07f0*/  @P1 IMAD.WIDE R14, R3, 0x4, R10 ;  /* 0x00000004030e1825 */ /* 0x000fe200078e020a */
[----:B------:R-:W4:Y:S03]  /*0800*/  @P1 LDG.E R2, desc[UR4][R10.64] ;  /* 0x000000040a021981 */ /* 0x000f26000c1e1900 */
[----:B---3--:R-:W-:Y:S01]  /*0810*/  @!P0 IMAD.WIDE.U32 R6, R17, 0x4, R6 ;  /* 0x0000000411068825 */ /* 0x008fe200078e0006 */
[----:B------:R-:W2:Y:S04]  /*0820*/  @P1 LDG.E R5, desc[UR4][R4.64+0x4] ;  /* 0x0000040404051981 */ /* 0x000ea8000c1e1900 */
[----:B------:R-:W2:Y:S01]  /*0830*/  @P1 LDG.E R14, desc[UR4][R14.64] ;  /* 0x000000040e0e1981 */ /* 0x000ea2000c1e1900 */
[----:B0-----:R-:W-:-:S03]  /*0840*/  @!P0 IMAD.WIDE R8, R21, 0x4, R8 ;  /* 0x0000000415088825 */ /* 0x001fc600078e0208 */
[----:B------:R-:W3:Y:S04]  /*0850*/  @!P0 LDG.E R7, desc[UR4][R6.64] ;  /* 0x0000000406078981 */ /* 0x000ee8000c1e1900 */
[----:B------:R-:W3:Y:S01]  /*0860*/  @!P0 LDG.E R8, desc[UR4][R8.64] ;  /* 0x0000000408088981 */ /* 0x000ee2000c1e1900 */
[----:B----4-:R-:W-:-:S04]  /*0870*/  @P1 FFMA R2, R13, R2, R24 ;  /* 0x000000020d021223 */ /* 0x010fc80000000018 */
[----:B--2---:R-:W-:-:S04]  /*0880*/  @P1 FFMA R24, R5, R14, R2 ;  /* 0x0000000e05181223 */ /* 0x004fc80000000002 */
[----:B---3--:R-:W-:-:S07]  /*0890*/  @!P0 FFMA R24, R7, R8, R24 ;  /* 0x0000000807188223 */ /* 0x008fce0000000018 */
.L_x_0:
[----:B------:R-:W0:Y:S01]  /*08a0*/  LDC.64 R4, c[0x0][0x3a8] ;  /* 0x0000ea00ff047b82 */ /* 0x000e220000000a00 */
[----:B------:R-:W-:Y:S01]  /*08b0*/  IMAD R3, R19, R3, R0 ;  /* 0x0000000313037224 */ /* 0x000fe200078e0200 */
[----:B------:R-:W1:Y:S01]  /*08c0*/  LDCU UR6, c[0x0][0x3a0] ;  /* 0x00007400ff0677ac */ /* 0x000e620008000800 */
[----:B------:R-:W2:Y:S02]  /*08d0*/  LDCU UR7, c[0x0][0x38c] ;  /* 0x00007180ff0777ac */ /* 0x000ea40008000800 */
[----:B0-----:R-:W-:-:S05]  /*08e0*/  IMAD.WIDE R2, R3, 0x4, R4 ;  /* 0x0000000403027825 */ /* 0x001fca00078e0204 */
[----:B------:R-:W1:Y:S02]  /*08f0*/  LDG.E R0, desc[UR4][R2.64] ;  /* 0x0000000402007981 */ /* 0x000e64000c1e1900 */
[----:B-1----:R-:W-:-:S04]  /*0900*/  FMUL R5, R0, UR6 ;  /* 0x0000000600057c20 */ /* 0x002fc80008400000 */
[----:B--2---:R-:W-:-:S05]  /*0910*/  FFMA R5, R24, UR7, R5 ;  /* 0x0000000718057c23 */ /* 0x004fca0008000005 */
[----:B------:R-:W-:Y:S01]  /*0920*/  STG.E desc[UR4][R2.64], R5 ;  /* 0x0000000502007986 */ /* 0x000fe2000c101904 */
[----:B------:R-:W-:Y:S05]  /*0930*/  EXIT ;  /* 0x000000000000794d */ /* 0x000fea0003800000 */
.L_x_4:
[----:B------:R-:W-:-:S00]  /*0940*/  BRA `(.L_x_4) ;  /* 0xfffffffc00fc7947 */ /* 0x000fc0000383ffff */
[----:B------:R-:W-:-:S00]  /*0950*/  NOP ;  /* 0x0000000000007918 */ /* 0x000fc00000000000 */
        /* <DEDUP_REMOVED lines=10> */
.L_x_5:


//--------------------- .nv.shared.reserved.0     --------------------------
	.section	.nv.shared.reserved.0,"aw",@nobits
	.weak		__nv_reservedSMEM_offset_0_alias
	.size		__nv_reservedSMEM_offset_0_alias, 0, 64
	.other		__nv_reservedSMEM_offset_0_alias,@"STO_CUDA_RESERVED_SHARED STV_DEFAULT"
__nv_reservedSMEM_offset_0_alias:
	.zero		0
	.zero		64


//--------------------- .nv.constant0._Z10gemm_naiveIfEviiifPKT_S2_fPS0_ --------------------------
	.section	.nv.constant0._Z10gemm_naiveIfEviiifPKT_S2_fPS0_,"a",@progbits
	.sectionflags	@""
	.align	4
.nv.constant0._Z10gemm_naiveIfEviiifPKT_S2_fPS0_:
	.zero		944


//--------------------- SYMBOLS --------------------------

	.type		.nv.reservedSmem.offset0,@object
	.size		.nv.reservedSmem.offset0,0x4
